//
// Generated by NVIDIA NVVM Compiler
//
// Compiler Build ID: CL-36424714
// Cuda compilation tools, release 13.0, V13.0.88
// Based on NVVM 20.0.0
//

.version 9.0
.target sm_100
.address_size 64

	// .globl	_Z11matmul_colsPiS_S_iii

.visible .entry _Z11matmul_colsPiS_S_iii(
	.param .u64 .ptr .align 1 _Z11matmul_colsPiS_S_iii_param_0,
	.param .u64 .ptr .align 1 _Z11matmul_colsPiS_S_iii_param_1,
	.param .u64 .ptr .align 1 _Z11matmul_colsPiS_S_iii_param_2,
	.param .u32 _Z11matmul_colsPiS_S_iii_param_3,
	.param .u32 _Z11matmul_colsPiS_S_iii_param_4,
	.param .u32 _Z11matmul_colsPiS_S_iii_param_5
)
{
	.reg .pred 	%p<19>;
	.reg .b32 	%r<129>;
	.reg .b64 	%rd<75>;

	ld.param.u64 	%rd7, [_Z11matmul_colsPiS_S_iii_param_0];
	ld.param.u64 	%rd8, [_Z11matmul_colsPiS_S_iii_param_1];
	ld.param.u64 	%rd9, [_Z11matmul_colsPiS_S_iii_param_2];
	ld.param.u32 	%r43, [_Z11matmul_colsPiS_S_iii_param_3];
	ld.param.u32 	%r44, [_Z11matmul_colsPiS_S_iii_param_4];
	ld.param.u32 	%r45, [_Z11matmul_colsPiS_S_iii_param_5];
	cvta.to.global.u64 	%rd1, %rd8;
	cvta.to.global.u64 	%rd2, %rd7;
	cvta.to.global.u64 	%rd3, %rd9;
	mov.u32 	%r1, %tid.x;
	setp.lt.s32 	%p1, %r43, 1;
	@%p1 bra 	$L__BB0_26;
	setp.lt.s32 	%p2, %r44, 1;
	@%p2 bra 	$L__BB0_15;
	and.b32  	%r2, %r44, 7;
	add.s32 	%r3, %r2, -1;
	and.b32  	%r4, %r44, 3;
	and.b32  	%r5, %r44, 2147483640;
	and.b32  	%r6, %r44, 1;
	neg.s32 	%r7, %r5;
	shl.b32 	%r8, %r45, 3;
	mov.b32 	%r111, 0;
	mul.wide.s32 	%rd66, %r45, 4;
$L__BB0_3:
	setp.lt.u32 	%p11, %r44, 8;
	mul.lo.s32 	%r10, %r111, %r44;
	mov.b32 	%r119, 0;
	mov.u32 	%r124, %r119;
	@%p11 bra 	$L__BB0_6;
	mul.wide.u32 	%rd32, %r10, 4;
	add.s64 	%rd33, %rd2, %rd32;
	add.s64 	%rd74, %rd33, 16;
	mov.b32 	%r124, 0;
	mov.u32 	%r112, %r1;
	mov.u32 	%r113, %r7;
$L__BB0_5:
	.pragma "nounroll";
	ld.global.u32 	%r61, [%rd74+-16];
	mul.wide.s32 	%rd34, %r112, 4;
	add.s64 	%rd35, %rd1, %rd34;
	ld.global.u32 	%r62, [%rd35];
	mad.lo.s32 	%r63, %r62, %r61, %r124;
	ld.global.u32 	%r64, [%rd74+-12];
	mul.wide.s32 	%rd36, %r45, 4;
	add.s64 	%rd37, %rd35, %rd36;
	ld.global.u32 	%r65, [%rd37];
	mad.lo.s32 	%r66, %r65, %r64, %r63;
	ld.global.u32 	%r67, [%rd74+-8];
	add.s64 	%rd38, %rd37, %rd36;
	ld.global.u32 	%r68, [%rd38];
	mad.lo.s32 	%r69, %r68, %r67, %r66;
	ld.global.u32 	%r70, [%rd74+-4];
	add.s64 	%rd39, %rd38, %rd36;
	ld.global.u32 	%r71, [%rd39];
	mad.lo.s32 	%r72, %r71, %r70, %r69;
	ld.global.u32 	%r73, [%rd74];
	add.s64 	%rd40, %rd39, %rd36;
	ld.global.u32 	%r74, [%rd40];
	mad.lo.s32 	%r75, %r74, %r73, %r72;
	ld.global.u32 	%r76, [%rd74+4];
	add.s64 	%rd41, %rd40, %rd36;
	ld.global.u32 	%r77, [%rd41];
	mad.lo.s32 	%r78, %r77, %r76, %r75;
	ld.global.u32 	%r79, [%rd74+8];
	add.s64 	%rd42, %rd41, %rd36;
	ld.global.u32 	%r80, [%rd42];
	mad.lo.s32 	%r81, %r80, %r79, %r78;
	ld.global.u32 	%r82, [%rd74+12];
	add.s64 	%rd43, %rd42, %rd36;
	ld.global.u32 	%r83, [%rd43];
	mad.lo.s32 	%r124, %r83, %r82, %r81;
	add.s32 	%r113, %r113, 8;
	add.s32 	%r112, %r112, %r8;
	add.s64 	%rd74, %rd74, 32;
	setp.ne.s32 	%p12, %r113, 0;
	mov.u32 	%r119, %r5;
	@%p12 bra 	$L__BB0_5;
$L__BB0_6:
	setp.eq.s32 	%p13, %r2, 0;
	@%p13 bra 	$L__BB0_14;
	setp.lt.u32 	%p14, %r3, 3;
	@%p14 bra 	$L__BB0_9;
	add.s32 	%r85, %r119, %r10;
	mul.wide.u32 	%rd44, %r85, 4;
	add.s64 	%rd45, %rd2, %rd44;
	ld.global.u32 	%r86, [%rd45];
	mad.lo.s32 	%r87, %r119, %r45, %r1;
	mul.wide.s32 	%rd46, %r87, 4;
	add.s64 	%rd47, %rd1, %rd46;
	ld.global.u32 	%r88, [%rd47];
	mad.lo.s32 	%r89, %r88, %r86, %r124;
	cvt.u64.u32 	%rd48, %r10;
	cvt.u64.u32 	%rd49, %r119;
	add.s64 	%rd50, %rd49, %rd48;
	shl.b64 	%rd51, %rd50, 2;
	add.s64 	%rd52, %rd2, %rd51;
	ld.global.u32 	%r90, [%rd52+4];
	add.s64 	%rd54, %rd47, %rd66;
	ld.global.u32 	%r91, [%rd54];
	mad.lo.s32 	%r92, %r91, %r90, %r89;
	ld.global.u32 	%r93, [%rd52+8];
	add.s64 	%rd55, %rd54, %rd66;
	ld.global.u32 	%r94, [%rd55];
	mad.lo.s32 	%r95, %r94, %r93, %r92;
	ld.global.u32 	%r96, [%rd52+12];
	add.s64 	%rd56, %rd55, %rd66;
	ld.global.u32 	%r97, [%rd56];
	mad.lo.s32 	%r124, %r97, %r96, %r95;
	add.s32 	%r119, %r119, 4;
$L__BB0_9:
	setp.eq.s32 	%p15, %r4, 0;
	@%p15 bra 	$L__BB0_14;
	setp.eq.s32 	%p16, %r4, 1;
	@%p16 bra 	$L__BB0_12;
	add.s32 	%r99, %r119, %r10;
	mul.wide.u32 	%rd57, %r99, 4;
	add.s64 	%rd58, %rd2, %rd57;
	ld.global.u32 	%r100, [%rd58];
	mad.lo.s32 	%r101, %r119, %r45, %r1;
	mul.wide.s32 	%rd59, %r101, 4;
	add.s64 	%rd60, %rd1, %rd59;
	ld.global.u32 	%r102, [%rd60];
	mad.lo.s32 	%r103, %r102, %r100, %r124;
	cvt.u64.u32 	%rd61, %r10;
	cvt.u64.u32 	%rd62, %r119;
	add.s64 	%rd63, %rd62, %rd61;
	shl.b64 	%rd64, %rd63, 2;
	add.s64 	%rd65, %rd2, %rd64;
	ld.global.u32 	%r104, [%rd65+4];
	add.s64 	%rd67, %rd60, %rd66;
	ld.global.u32 	%r105, [%rd67];
	mad.lo.s32 	%r124, %r105, %r104, %r103;
	add.s32 	%r119, %r119, 2;
$L__BB0_12:
	setp.eq.s32 	%p17, %r6, 0;
	@%p17 bra 	$L__BB0_14;
	add.s32 	%r106, %r119, %r10;
	mul.wide.u32 	%rd68, %r106, 4;
	add.s64 	%rd69, %rd2, %rd68;
	ld.global.u32 	%r107, [%rd69];
	mad.lo.s32 	%r108, %r119, %r45, %r1;
	mul.wide.s32 	%rd70, %r108, 4;
	add.s64 	%rd71, %rd1, %rd70;
	ld.global.u32 	%r109, [%rd71];
	mad.lo.s32 	%r124, %r109, %r107, %r124;
$L__BB0_14:
	mad.lo.s32 	%r110, %r111, %r45, %r1;
	mul.wide.s32 	%rd72, %r110, 4;
	add.s64 	%rd73, %rd3, %rd72;
	st.global.u32 	[%rd73], %r124;
	add.s32 	%r111, %r111, 1;
	setp.eq.s32 	%p18, %r111, %r43;
	@%p18 bra 	$L__BB0_26;
	bra.uni 	$L__BB0_3;
$L__BB0_15:
	and.b32  	%r33, %r43, 7;
	setp.lt.u32 	%p3, %r43, 8;
	mov.b32 	%r127, 0;
	@%p3 bra 	$L__BB0_18;
	and.b32  	%r127, %r43, 2147483640;
	mov.b32 	%r125, 0;
	mul.wide.s32 	%rd12, %r45, 4;
$L__BB0_17:
	.pragma "nounroll";
	mad.lo.s32 	%r48, %r125, %r45, %r1;
	mul.wide.s32 	%rd10, %r48, 4;
	add.s64 	%rd11, %rd3, %rd10;
	mov.b32 	%r49, 0;
	st.global.u32 	[%rd11], %r49;
	add.s64 	%rd13, %rd11, %rd12;
	st.global.u32 	[%rd13], %r49;
	add.s64 	%rd14, %rd13, %rd12;
	st.global.u32 	[%rd14], %r49;
	add.s64 	%rd15, %rd14, %rd12;
	st.global.u32 	[%rd15], %r49;
	add.s64 	%rd16, %rd15, %rd12;
	st.global.u32 	[%rd16], %r49;
	add.s64 	%rd17, %rd16, %rd12;
	st.global.u32 	[%rd17], %r49;
	add.s64 	%rd18, %rd17, %rd12;
	st.global.u32 	[%rd18], %r49;
	add.s64 	%rd19, %rd18, %rd12;
	st.global.u32 	[%rd19], %r49;
	add.s32 	%r125, %r125, 8;
	setp.ne.s32 	%p4, %r125, %r127;
	@%p4 bra 	$L__BB0_17;
$L__BB0_18:
	setp.eq.s32 	%p5, %r33, 0;
	@%p5 bra 	$L__BB0_26;
	and.b32  	%r38, %r43, 3;
	setp.lt.u32 	%p6, %r33, 4;
	@%p6 bra 	$L__BB0_21;
	mad.lo.s32 	%r50, %r127, %r45, %r1;
	mul.wide.s32 	%rd20, %r50, 4;
	add.s64 	%rd21, %rd3, %rd20;
	mov.b32 	%r51, 0;
	st.global.u32 	[%rd21], %r51;
	mul.wide.s32 	%rd22, %r45, 4;
	add.s64 	%rd23, %rd21, %rd22;
	st.global.u32 	[%rd23], %r51;
	add.s64 	%rd24, %rd23, %rd22;
	st.global.u32 	[%rd24], %r51;
	add.s64 	%rd25, %rd24, %rd22;
	st.global.u32 	[%rd25], %r51;
	add.s32 	%r127, %r127, 4;
$L__BB0_21:
	setp.eq.s32 	%p7, %r38, 0;
	@%p7 bra 	$L__BB0_26;
	setp.eq.s32 	%p8, %r38, 1;
	@%p8 bra 	$L__BB0_24;
	mad.lo.s32 	%r52, %r127, %r45, %r1;
	mul.wide.s32 	%rd26, %r52, 4;
	add.s64 	%rd27, %rd3, %rd26;
	mov.b32 	%r53, 0;
	st.global.u32 	[%rd27], %r53;
	mul.wide.s32 	%rd28, %r45, 4;
	add.s64 	%rd29, %rd27, %rd28;
	st.global.u32 	[%rd29], %r53;
	add.s32 	%r127, %r127, 2;
$L__BB0_24:
	and.b32  	%r54, %r43, 1;
	setp.eq.b32 	%p9, %r54, 1;
	not.pred 	%p10, %p9;
	@%p10 bra 	$L__BB0_26;
	mad.lo.s32 	%r55, %r127, %r45, %r1;
	mul.wide.s32 	%rd30, %r55, 4;
	add.s64 	%rd31, %rd3, %rd30;
	mov.b32 	%r56, 0;
	st.global.u32 	[%rd31], %r56;
$L__BB0_26:
	ret;

}


// ===== COMPILED SASS (sm_100) =====

	.target	sm_100

	.elftype	@"ET_EXEC"


//--------------------- .note.nv.tkinfo           --------------------------
	.section	.note.nv.tkinfo,"",@"SHT_NOTE"
	.sectionflags	@"SHF_NOTE_NV_TKINFO"
	.tkinfo
        /*0018*/ 	.word	0x00000002
        /*0030*/ 	.string	""
        /*0030*/ 	.string	"ptxas"
        /*0030*/ 	.string	"Cuda compilation tools, release 13.0, V13.0.88"
        /*0030*/ 	.string	"Build cuda_13.0.r13.0/compiler.36424714_0"
        /*0030*/ 	.string	"-arch sm_100 -m 64 "



//--------------------- .note.nv.cuinfo           --------------------------
	.section	.note.nv.cuinfo,"",@"SHT_NOTE"
	.sectionflags	@"SHF_NOTE_NV_CUINFO"
        /*0018*/ 	.short	0x0002
        /*001a*/ 	.short	0x0064
        /*001c*/ 	.short	0x0082
	.zero		2


//--------------------- .nv.info                  --------------------------
	.section	.nv.info,"",@"SHT_CUDA_INFO"
	.align	4


	//----- nvinfo : EIATTR_REGCOUNT
	.align		4
        /*0000*/ 	.byte	0x04, 0x2f
        /*0002*/ 	.short	(.L_1 - .L_0)
	.align		4
.L_0:
        /*0004*/ 	.word	index@(_Z11matmul_colsPiS_S_iii)
        /*0008*/ 	.word	0x00000020


	//----- nvinfo : EIATTR_FRAME_SIZE
	.align		4
.L_1:
        /*000c*/ 	.byte	0x04, 0x11
        /*000e*/ 	.short	(.L_3 - .L_2)
	.align		4
.L_2:
        /*0010*/ 	.word	index@(_Z11matmul_colsPiS_S_iii)
        /*0014*/ 	.word	0x00000000


	//----- nvinfo : EIATTR_MIN_STACK_SIZE
	.align		4
.L_3:
        /*0018*/ 	.byte	0x04, 0x12
        /*001a*/ 	.short	(.L_5 - .L_4)
	.align		4
.L_4:
        /*001c*/ 	.word	index@(_Z11matmul_colsPiS_S_iii)
        /*0020*/ 	.word	0x00000000
.L_5:


//--------------------- .nv.compat                --------------------------
	.section	.nv.compat,"",@"SHT_CUDA_COMPAT_INFO"
	.align	4
        /*0000*/ 	.byte	0x02, 0x09, 0x00, 0x00, 0x02, 0x02, 0x01, 0x00, 0x02, 0x05, 0x05, 0x00, 0x03, 0x07, 0x01, 0x01
        /*0010*/ 	.byte	0x02, 0x03, 0x00, 0x00, 0x02, 0x06, 0x01, 0x00, 0x04, 0x0b, 0x08, 0x00, 0x09, 0x00, 0x00, 0x00
        /*0020*/ 	.byte	0x00, 0x00, 0x00, 0x00


//--------------------- .nv.info._Z11matmul_colsPiS_S_iii --------------------------
	.section	.nv.info._Z11matmul_colsPiS_S_iii,"",@"SHT_CUDA_INFO"
	.sectionflags	@""
	.align	4


	//----- nvinfo : EIATTR_CUDA_API_VERSION
	.align		4
        /*0000*/ 	.byte	0x04, 0x37
        /*0002*/ 	.short	(.L_7 - .L_6)
.L_6:
        /*0004*/ 	.word	0x00000082


	//----- nvinfo : EIATTR_KPARAM_INFO
	.align		4
.L_7:
        /*0008*/ 	.byte	0x04, 0x17
        /*000a*/ 	.short	(.L_9 - .L_8)
.L_8:
        /*000c*/ 	.word	0x00000000
        /*0010*/ 	.short	0x0005
        /*0012*/ 	.short	0x0020
        /*0014*/ 	.byte	0x00, 0xf0, 0x11, 0x00


	//----- nvinfo : EIATTR_KPARAM_INFO
	.align		4
.L_9:
        /*0018*/ 	.byte	0x04, 0x17
        /*001a*/ 	.short	(.L_11 - .L_10)
.L_10:
        /*001c*/ 	.word	0x00000000
        /*0020*/ 	.short	0x0004
        /*0022*/ 	.short	0x001c
        /*0024*/ 	.byte	0x00, 0xf0, 0x11, 0x00


	//----- nvinfo : EIATTR_KPARAM_INFO
	.align		4
.L_11:
        /*0028*/ 	.byte	0x04, 0x17
        /*002a*/ 	.short	(.L_13 - .L_12)
.L_12:
        /*002c*/ 	.word	0x00000000
        /*0030*/ 	.short	0x0003
        /*0032*/ 	.short	0x0018
        /*0034*/ 	.byte	0x00, 0xf0, 0x11, 0x00


	//----- nvinfo : EIATTR_KPARAM_INFO
	.align		4
.L_13:
        /*0038*/ 	.byte	0x04, 0x17
        /*003a*/ 	.short	(.L_15 - .L_14)
.L_14:
        /*003c*/ 	.word	0x00000000
        /*0040*/ 	.short	0x0002
        /*0042*/ 	.short	0x0010
        /*0044*/ 	.byte	0x00, 0xf5, 0x21, 0x00


	//----- nvinfo : EIATTR_KPARAM_INFO
	.align		4
.L_15:
        /*0048*/ 	.byte	0x04, 0x17
        /*004a*/ 	.short	(.L_17 - .L_16)
.L_16:
        /*004c*/ 	.word	0x00000000
        /*0050*/ 	.short	0x0001
        /*0052*/ 	.short	0x0008
        /*0054*/ 	.byte	0x00, 0xf5, 0x21, 0x00


	//----- nvinfo : EIATTR_KPARAM_INFO
	.align		4
.L_17:
        /*0058*/ 	.byte	0x04, 0x17
        /*005a*/ 	.short	(.L_19 - .L_18)
.L_18:
        /*005c*/ 	.word	0x00000000
        /*0060*/ 	.short	0x0000
        /*0062*/ 	.short	0x0000
        /*0064*/ 	.byte	0x00, 0xf5, 0x21, 0x00


	//----- nvinfo : EIATTR_SPARSE_MMA_MASK
	.align		4
.L_19:
        /*0068*/ 	.byte	0x03, 0x50
        /*006a*/ 	.short	0x0000


	//----- nvinfo : EIATTR_MAXREG_COUNT
	.align		4
        /*006c*/ 	.byte	0x03, 0x1b
        /*006e*/ 	.short	0x00ff


	//----- nvinfo : EIATTR_MERCURY_ISA_VERSION
	.align		4
        /*0070*/ 	.byte	0x03, 0x5f
        /*0072*/ 	.short	0x0101


	//----- nvinfo : EIATTR_VRC_CTA_INIT_COUNT
	.align		4
        /*0074*/ 	.byte	0x02, 0x4a
	.zero		1
	.zero		1


	//----- nvinfo : EIATTR_EXIT_INSTR_OFFSETS
	.align		4
        /*0078*/ 	.byte	0x04, 0x1c
        /*007a*/ 	.short	(.L_21 - .L_20)


	//   ....[0]....
.L_20:
        /*007c*/ 	.word	0x00000030


	//   ....[1]....
        /*0080*/ 	.word	0x00000910


	//   ....[2]....
        /*0084*/ 	.word	0x00000b00


	//   ....[3]....
        /*0088*/ 	.word	0x00000c10


	//   ....[4]....
        /*008c*/ 	.word	0x00000ce0


	//   ....[5]....
        /*0090*/ 	.word	0x00000d40


	//----- nvinfo : EIATTR_CBANK_PARAM_SIZE
	.align		4
.L_21:
        /*0094*/ 	.byte	0x03, 0x19
        /*0096*/ 	.short	0x0024


	//----- nvinfo : EIATTR_PARAM_CBANK
	.align		4
        /*0098*/ 	.byte	0x04, 0x0a
        /*009a*/ 	.short	(.L_23 - .L_22)
	.align		4
.L_22:
        /*009c*/ 	.word	index@(.nv.constant0._Z11matmul_colsPiS_S_iii)
        /*00a0*/ 	.short	0x0380
        /*00a2*/ 	.short	0x0024


	//----- nvinfo : EIATTR_SW_WAR
	.align		4
.L_23:
        /*00a4*/ 	.byte	0x04, 0x36
        /*00a6*/ 	.short	(.L_25 - .L_24)
.L_24:
        /*00a8*/ 	.word	0x00000008
.L_25:


//--------------------- .nv.callgraph             --------------------------
	.section	.nv.callgraph,"",@"SHT_CUDA_CALLGRAPH"
	.align	4
	.sectionentsize	8
	.align		4
        /*0000*/ 	.word	0x00000000
	.align		4
        /*0004*/ 	.word	0xffffffff
	.align		4
        /*0008*/ 	.word	0x00000000
	.align		4
        /*000c*/ 	.word	0xfffffffe
	.align		4
        /*0010*/ 	.word	0x00000000
	.align		4
        /*0014*/ 	.word	0xfffffffd
	.align		4
        /*0018*/ 	.word	0x00000000
	.align		4
        /*001c*/ 	.word	0xfffffffc


//--------------------- .text._Z11matmul_colsPiS_S_iii --------------------------
	.section	.text._Z11matmul_colsPiS_S_iii,"ax",@progbits
	.align	128
        .global         _Z11matmul_colsPiS_S_iii
        .type           _Z11matmul_colsPiS_S_iii,@function
        .size           _Z11matmul_colsPiS_S_iii,(.L_x_11 - _Z11matmul_colsPiS_S_iii)
        .other          _Z11matmul_colsPiS_S_iii,@"STO_CUDA_ENTRY STV_DEFAULT"
_Z11matmul_colsPiS_S_iii:
.text._Z11matmul_colsPiS_S_iii:
[----:B------:R-:W-:Y:S08]  /*0000*/  LDC R1, c[0x0][0x37c] ;  /* 0x0000df00ff017b82 */ /* 0x000ff00000000800 */
[----:B------:R-:W0:Y:S02]  /*0010*/  LDC R2, c[0x0][0x398] ;  /* 0x0000e600ff027b82 */ /* 0x000e240000000800 */
[----:B0-----:R-:W-:-:S13]  /*0020*/  ISETP.GE.AND P0, PT, R2, 0x1, PT ;  /* 0x000000010200780c */ /* 0x001fda0003f06270 */
[----:B------:R-:W-:Y:S05]  /*0030*/  @!P0 EXIT ;  /* 0x000000000000894d */ /* 0x000fea0003800000 */
[----:B------:R-:W0:Y:S01]  /*0040*/  LDC R13, c[0x0][0x39c] ;  /* 0x0000e700ff0d7b82 */ /* 0x000e220000000800 */
[----:B------:R-:W1:Y:S01]  /*0050*/  S2R R0, SR_TID.X ;  /* 0x0000000000007919 */ /* 0x000e620000002100 */
[----:B------:R-:W2:Y:S01]  /*0060*/  LDCU.64 UR6, c[0x0][0x358] ;  /* 0x00006b00ff0677ac */ /* 0x000ea20008000a00 */
[----:B0-----:R-:W-:-:S13]  /*0070*/  ISETP.GE.AND P0, PT, R13, 0x1, PT ;  /* 0x000000010d00780c */ /* 0x001fda0003f06270 */
[----:B-12---:R-:W-:Y:S05]  /*0080*/  @!P0 BRA `(.L_x_0) ;  /* 0x0000000800288947 */ /* 0x006fea0003800000 */
[C---:B------:R-:W-:Y:S01]  /*0090*/  LOP3.LUT R19, R13.reuse, 0x7, RZ, 0xc0, !PT ;  /* 0x000000070d137812 */ /* 0x040fe200078ec0ff */
[----:B------:R-:W-:Y:S01]  /*00a0*/  HFMA2 R15, -RZ, RZ, 0, 0 ;  /* 0x00000000ff0f7431 */ /* 0x000fe200000001ff */
[----:B------:R-:W-:Y:S02]  /*00b0*/  LOP3.LUT R12, R13, 0x7ffffff8, RZ, 0xc0, !PT ;  /* 0x7ffffff80d0c7812 */ /* 0x000fe400078ec0ff */
[----:B------:R-:W-:Y:S02]  /*00c0*/  IADD3 R2, PT, PT, R19, -0x1, RZ ;  /* 0xffffffff13027810 */ /* 0x000fe40007ffe0ff */
[----:B------:R-:W-:Y:S02]  /*00d0*/  LOP3.LUT R13, R13, 0x3, RZ, 0xc0, !PT ;  /* 0x000000030d0d7812 */ /* 0x000fe400078ec0ff */
[----:B------:R-:W-:Y:S02]  /*00e0*/  ISETP.GE.U32.AND P0, PT, R2, 0x3, PT ;  /* 0x000000030200780c */ /* 0x000fe40003f06070 */
[----:B------:R-:W-:-:S11]  /*00f0*/  IADD3 R14, PT, PT, -R12, RZ, RZ ;  /* 0x000000ff0c0e7210 */ /* 0x000fd60007ffe1ff */
.L_x_5:
[----:B------:R-:W0:Y:S01]  /*0100*/  LDC R10, c[0x0][0x39c] ;  /* 0x0000e700ff0a7b82 */ /* 0x000e220000000800 */
[----:B------:R-:W-:Y:S02]  /*0110*/  MOV R17, RZ ;  /* 0x000000ff00117202 */ /* 0x000fe40000000f00 */
[----:B------:R-:W-:Y:S02]  /*0120*/  MOV R18, RZ ;  /* 0x000000ff00127202 */ /* 0x000fe40000000f00 */
[----:B0-----:R-:W-:Y:S01]  /*0130*/  ISETP.GE.U32.AND P1, PT, R10, 0x8, PT ;  /* 0x000000080a00780c */ /* 0x001fe20003f26070 */
[----:B------:R-:W-:-:S12]  /*0140*/  IMAD R16, R15, R10, RZ ;  /* 0x0000000a0f107224 */ /* 0x000fd800078e02ff */
[----:B------:R-:W-:Y:S05]  /*0150*/  @!P1 BRA `(.L_x_1) ;  /* 0x0000000000c89947 */ /* 0x000fea0003800000 */
[----:B------:R-:W0:Y:S01]  /*0160*/  LDC.64 R2, c[0x0][0x380] ;  /* 0x0000e000ff027b82 */ /* 0x000e220000000a00 */
[----:B------:R-:W-:Y:S02]  /*0170*/  MOV R18, RZ ;  /* 0x000000ff00127202 */ /* 0x000fe40000000f00 */
[----:B------:R-:W-:Y:S02]  /*0180*/  MOV R17, R0 ;  /* 0x0000000000117202 */ /* 0x000fe40000000f00 */
[----:B------:R-:W-:Y:S01]  /*0190*/  MOV R11, R14 ;  /* 0x0000000e000b7202 */ /* 0x000fe20000000f00 */
[----:B0-----:R-:W-:-:S03]  /*01a0*/  IMAD.WIDE.U32 R2, R16, 0x4, R2 ;  /* 0x0000000410027825 */ /* 0x001fc600078e0002 */
[----:B------:R-:W-:-:S04]  /*01b0*/  IADD3 R5, P1, PT, R2, 0x10, RZ ;  /* 0x0000001002057810 */ /* 0x000fc80007f3e0ff */
[----:B------:R-:W-:-:S09]  /*01c0*/  IADD3.X R6, PT, PT, RZ, R3, RZ, P1, !PT ;  /* 0x00000003ff067210 */ /* 0x000fd20000ffe4ff */
.L_x_2:
[----:B------:R-:W0:Y:S01]  /*01d0*/  LDC.64 R28, c[0x0][0x388] ;  /* 0x0000e200ff1c7b82 */ /* 0x000e220000000a00 */
[----:B------:R-:W-:Y:S02]  /*01e0*/  MOV R2, R5 ;  /* 0x0000000500027202 */ /* 0x000fe40000000f00 */
[----:B------:R-:W-:-:S05]  /*01f0*/  MOV R3, R6 ;  /* 0x0000000600037202 */ /* 0x000fca0000000f00 */
[----:B------:R-:W1:Y:S01]  /*0200*/  LDC R25, c[0x0][0x3a0] ;  /* 0x0000e800ff197b82 */ /* 0x000e620000000800 */
[----:B------:R-:W2:Y:S04]  /*0210*/  LDG.E R21, desc[UR6][R2.64+-0x10] ;  /* 0xfffff00602157981 */ /* 0x000ea8000c1e1900 */
[----:B------:R-:W3:Y:S01]  /*0220*/  LDG.E R24, desc[UR6][R2.64+-0xc] ;  /* 0xfffff40602187981 */ /* 0x000ee2000c1e1900 */
[----:B0-----:R-:W-:-:S05]  /*0230*/  IMAD.WIDE R28, R17, 0x4, R28 ;  /* 0x00000004111c7825 */ /* 0x001fca00078e021c */
[----:B------:R-:W2:Y:S01]  /*0240*/  LDG.E R26, desc[UR6][R28.64] ;  /* 0x000000061c1a7981 */ /* 0x000ea2000c1e1900 */
[----:B-1----:R-:W-:-:S05]  /*0250*/  IMAD.WIDE R22, R25, 0x4, R28 ;  /* 0x0000000419167825 */ /* 0x002fca00078e021c */
[----:B------:R0:W3:Y:S01]  /*0260*/  LDG.E R27, desc[UR6][R22.64] ;  /* 0x00000006161b7981 */ /* 0x0000e2000c1e1900 */
[----:B------:R-:W-:-:S03]  /*0270*/  IMAD.WIDE R4, R25, 0x4, R22 ;  /* 0x0000000419047825 */ /* 0x000fc600078e0216 */
[----:B------:R-:W4:Y:S01]  /*0280*/  LDG.E R29, desc[UR6][R2.64+-0x4] ;  /* 0xfffffc06021d7981 */ /* 0x000f22000c1e1900 */
[----:B------:R-:W-:-:S03]  /*0290*/  IMAD.WIDE R6, R25, 0x4, R4 ;  /* 0x0000000419067825 */ /* 0x000fc600078e0204 */
[----:B------:R-:W5:Y:S01]  /*02a0*/  LDG.E R5, desc[UR6][R4.64] ;  /* 0x0000000604057981 */ /* 0x000f62000c1e1900 */
[----:B------:R-:W-:-:S03]  /*02b0*/  IMAD.WIDE R8, R25, 0x4, R6 ;  /* 0x0000000419087825 */ /* 0x000fc600078e0206 */
[----:B------:R-:W4:Y:S04]  /*02c0*/  LDG.E R6, desc[UR6][R6.64] ;  /* 0x0000000606067981 */ /* 0x000f28000c1e1900 */
[----:B------:R-:W4:Y:S04]  /*02d0*/  LDG.E R4, desc[UR6][R2.64+0x4] ;  /* 0x0000040602047981 */ /* 0x000f28000c1e1900 */
[----:B------:R-:W4:Y:S01]  /*02e0*/  LDG.E R7, desc[UR6][R2.64] ;  /* 0x0000000602077981 */ /* 0x000f22000c1e1900 */
[----:B--2---:R-:W-:-:S03]  /*02f0*/  IMAD R26, R21, R26, R18 ;  /* 0x0000001a151a7224 */ /* 0x004fc600078e0212 */
[----:B------:R-:W5:Y:S01]  /*0300*/  LDG.E R18, desc[UR6][R2.64+-0x8] ;  /* 0xfffff80602127981 */ /* 0x000f62000c1e1900 */
[----:B------:R-:W-:-:S03]  /*0310*/  IMAD.WIDE R20, R25, 0x4, R8 ;  /* 0x0000000419147825 */ /* 0x000fc600078e0208 */
[----:B------:R-:W2:Y:S01]  /*0320*/  LDG.E R8, desc[UR6][R8.64] ;  /* 0x0000000608087981 */ /* 0x000ea2000c1e1900 */
[----:B0-----:R-:W-:-:S03]  /*0330*/  IMAD.WIDE R22, R25, 0x4, R20 ;  /* 0x0000000419167825 */ /* 0x001fc600078e0214 */
[----:B------:R-:W2:Y:S01]  /*0340*/  LDG.E R20, desc[UR6][R20.64] ;  /* 0x0000000614147981 */ /* 0x000ea2000c1e1900 */
[----:B---3--:R-:W-:Y:S02]  /*0350*/  IMAD R28, R24, R27, R26 ;  /* 0x0000001b181c7224 */ /* 0x008fe400078e021a */
[----:B------:R-:W-:Y:S01]  /*0360*/  IMAD.WIDE R26, R25, 0x4, R22 ;  /* 0x00000004191a7825 */ /* 0x000fe200078e0216 */
[----:B------:R-:W3:Y:S04]  /*0370*/  LDG.E R24, desc[UR6][R22.64] ;  /* 0x0000000616187981 */ /* 0x000ee8000c1e1900 */
[----:B------:R-:W3:Y:S04]  /*0380*/  LDG.E R9, desc[UR6][R2.64+0xc] ;  /* 0x00000c0602097981 */ /* 0x000ee8000c1e1900 */
[----:B------:R-:W3:Y:S04]  /*0390*/  LDG.E R21, desc[UR6][R2.64+0x8] ;  /* 0x0000080602157981 */ /* 0x000ee8000c1e1900 */
[----:B------:R-:W3:Y:S01]  /*03a0*/  LDG.E R26, desc[UR6][R26.64] ;  /* 0x000000061a1a7981 */ /* 0x000ee2000c1e1900 */
[----:B------:R-:W-:-:S04]  /*03b0*/  IADD3 R11, PT, PT, R11, 0x8, RZ ;  /* 0x000000080b0b7810 */ /* 0x000fc80007ffe0ff */
[----:B------:R-:W-:Y:S02]  /*03c0*/  ISETP.NE.AND P1, PT, R11, RZ, PT ;  /* 0x000000ff0b00720c */ /* 0x000fe40003f25270 */
[----:B------:R-:W-:Y:S01]  /*03d0*/  LEA R17, R25, R17, 0x3 ;  /* 0x0000001119117211 */ /* 0x000fe200078e18ff */
[----:B-----5:R-:W-:-:S04]  /*03e0*/  IMAD R5, R18, R5, R28 ;  /* 0x0000000512057224 */ /* 0x020fc800078e021c */
[----:B----4-:R-:W-:-:S04]  /*03f0*/  IMAD R5, R29, R6, R5 ;  /* 0x000000061d057224 */ /* 0x010fc800078e0205 */
[----:B--2---:R-:W-:-:S04]  /*0400*/  IMAD R5, R7, R8, R5 ;  /* 0x0000000807057224 */ /* 0x004fc800078e0205 */
[----:B------:R-:W-:Y:S01]  /*0410*/  IMAD R4, R4, R20, R5 ;  /* 0x0000001404047224 */ /* 0x000fe200078e0205 */
[----:B------:R-:W-:-:S04]  /*0420*/  IADD3 R5, P2, PT, R2, 0x20, RZ ;  /* 0x0000002002057810 */ /* 0x000fc80007f5e0ff */
[----:B------:R-:W-:Y:S01]  /*0430*/  IADD3.X R6, PT, PT, RZ, R3, RZ, P2, !PT ;  /* 0x00000003ff067210 */ /* 0x000fe200017fe4ff */
[----:B---3--:R-:W-:-:S04]  /*0440*/  IMAD R4, R21, R24, R4 ;  /* 0x0000001815047224 */ /* 0x008fc800078e0204 */
[----:B------:R-:W-:Y:S01]  /*0450*/  IMAD R18, R9, R26, R4 ;  /* 0x0000001a09127224 */ /* 0x000fe200078e0204 */
[----:B------:R-:W-:Y:S06]  /*0460*/  @P1 BRA `(.L_x_2) ;  /* 0xfffffffc00581947 */ /* 0x000fec000383ffff */
[----:B------:R-:W-:-:S07]  /*0470*/  MOV R17, R12 ;  /* 0x0000000c00117202 */ /* 0x000fce0000000f00 */
.L_x_1:
[----:B------:R-:W-:-:S13]  /*0480*/  ISETP.NE.AND P1, PT, R19, RZ, PT ;  /* 0x000000ff1300720c */ /* 0x000fda0003f25270 */
[----:B------:R-:W-:Y:S05]  /*0490*/  @!P1 BRA `(.L_x_3) ;  /* 0x0000000000fc9947 */ /* 0x000fea0003800000 */
[----:B------:R-:W-:Y:S01]  /*04a0*/  ISETP.NE.AND P1, PT, R13, RZ, PT ;  /* 0x000000ff0d00720c */ /* 0x000fe20003f25270 */
[----:B------:R-:W-:-:S12]  /*04b0*/  @!P0 BRA `(.L_x_4) ;  /* 0x0000000000708947 */ /* 0x000fd80003800000 */
[----:B------:R-:W0:Y:S01]  /*04c0*/  LDC R11, c[0x0][0x3a0] ;  /* 0x0000e800ff0b7b82 */ /* 0x000e220000000800 */
[CC--:B------:R-:W-:Y:S02]  /*04d0*/  IADD3 R9, PT, PT, R16.reuse, R17.reuse, RZ ;  /* 0x0000001110097210 */ /* 0x0c0fe40007ffe0ff */
[----:B------:R-:W-:-:S05]  /*04e0*/  IADD3 R20, P2, PT, R16, R17, RZ ;  /* 0x0000001110147210 */ /* 0x000fca0007f5e0ff */
[----:B------:R-:W1:Y:S08]  /*04f0*/  LDC.64 R4, c[0x0][0x388] ;  /* 0x0000e200ff047b82 */ /* 0x000e700000000a00 */
[----:B------:R-:W2:Y:S08]  /*0500*/  LDC.64 R6, c[0x0][0x380] ;  /* 0x0000e000ff067b82 */ /* 0x000eb00000000a00 */
[----:B------:R-:W3:Y:S01]  /*0510*/  LDC.64 R2, c[0x0][0x380] ;  /* 0x0000e000ff027b82 */ /* 0x000ee20000000a00 */
[----:B0-----:R-:W-:-:S04]  /*0520*/  IMAD R21, R17, R11, R0 ;  /* 0x0000000b11157224 */ /* 0x001fc800078e0200 */
[----:B-1----:R-:W-:Y:S01]  /*0530*/  IMAD.WIDE R4, R21, 0x4, R4 ;  /* 0x0000000415047825 */ /* 0x002fe200078e0204 */
[----:B------:R-:W-:-:S03]  /*0540*/  IADD3.X R21, PT, PT, RZ, RZ, RZ, P2, !PT ;  /* 0x000000ffff157210 */ /* 0x000fc600017fe4ff */
[----:B--2---:R-:W-:-:S04]  /*0550*/  IMAD.WIDE.U32 R6, R9, 0x4, R6 ;  /* 0x0000000409067825 */ /* 0x004fc800078e0006 */
[----:B------:R-:W-:Y:S02]  /*0560*/  IMAD.WIDE R8, R11, 0x4, R4 ;  /* 0x000000040b087825 */ /* 0x000fe400078e0204 */
[----:B------:R-:W2:Y:S01]  /*0570*/  LDG.E R7, desc[UR6][R6.64] ;  /* 0x0000000606077981 */ /* 0x000ea2000c1e1900 */
[----:B---3--:R-:W-:-:S03]  /*0580*/  LEA R2, P2, R20, R2, 0x2 ;  /* 0x0000000214027211 */ /* 0x008fc600078410ff */
[----:B------:R-:W2:Y:S01]  /*0590*/  LDG.E R4, desc[UR6][R4.64] ;  /* 0x0000000604047981 */ /* 0x000ea2000c1e1900 */
[----:B------:R-:W-:Y:S01]  /*05a0*/  LEA.HI.X R3, R20, R3, R21, 0x2, P2 ;  /* 0x0000000314037211 */ /* 0x000fe200010f1415 */
[C---:B------:R-:W-:Y:S02]  /*05b0*/  IMAD.WIDE R20, R11.reuse, 0x4, R8 ;  /* 0x000000040b147825 */ /* 0x040fe400078e0208 */
[----:B------:R-:W3:Y:S04]  /*05c0*/  LDG.E R8, desc[UR6][R8.64] ;  /* 0x0000000608087981 */ /* 0x000ee8000c1e1900 */
[----:B------:R-:W3:Y:S01]  /*05d0*/  LDG.E R24, desc[UR6][R2.64+0x4] ;  /* 0x0000040602187981 */ /* 0x000ee2000c1e1900 */
[----:B------:R-:W-:-:S03]  /*05e0*/  IMAD.WIDE R22, R11, 0x4, R20 ;  /* 0x000000040b167825 */ /* 0x000fc600078e0214 */
[----:B------:R-:W4:Y:S04]  /*05f0*/  LDG.E R20, desc[UR6][R20.64] ;  /* 0x0000000614147981 */ /* 0x000f28000c1e1900 */
[----:B------:R-:W4:Y:S04]  /*0600*/  LDG.E R26, desc[UR6][R2.64+0x8] ;  /* 0x00000806021a7981 */ /* 0x000f28000c1e1900 */
[----:B------:R-:W5:Y:S04]  /*0610*/  LDG.E R22, desc[UR6][R22.64] ;  /* 0x0000000616167981 */ /* 0x000f68000c1e1900 */
[----:B------:R-:W5:Y:S01]  /*0620*/  LDG.E R28, desc[UR6][R2.64+0xc] ;  /* 0x00000c06021c7981 */ /* 0x000f62000c1e1900 */
[----:B------:R-:W-:Y:S01]  /*0630*/  IADD3 R17, PT, PT, R17, 0x4, RZ ;  /* 0x0000000411117810 */ /* 0x000fe20007ffe0ff */
[----:B--2---:R-:W-:-:S04]  /*0640*/  IMAD R7, R7, R4, R18 ;  /* 0x0000000407077224 */ /* 0x004fc800078e0212 */
[----:B---3--:R-:W-:-:S04]  /*0650*/  IMAD R7, R24, R8, R7 ;  /* 0x0000000818077224 */ /* 0x008fc800078e0207 */
[----:B----4-:R-:W-:-:S04]  /*0660*/  IMAD R7, R26, R20, R7 ;  /* 0x000000141a077224 */ /* 0x010fc800078e0207 */
[----:B-----5:R-:W-:-:S07]  /*0670*/  IMAD R18, R28, R22, R7 ;  /* 0x000000161c127224 */ /* 0x020fce00078e0207 */
.L_x_4:
[----:B------:R-:W-:Y:S05]  /*0680*/  @!P1 BRA `(.L_x_3) ;  /* 0x0000000000809947 */ /* 0x000fea0003800000 */
[----:B------:R-:W-:Y:S01]  /*0690*/  ISETP.NE.AND P2, PT, R13, 0x1, PT ;  /* 0x000000010d00780c */ /* 0x000fe20003f45270 */
[----:B------:R-:W0:Y:S01]  /*06a0*/  LDC.64 R8, c[0x0][0x380] ;  /* 0x0000e000ff087b82 */ /* 0x000e220000000a00 */
[----:B------:R-:W-:-:S07]  /*06b0*/  LOP3.LUT P1, RZ, R10, 0x1, RZ, 0xc0, !PT ;  /* 0x000000010aff7812 */ /* 0x000fce000782c0ff */
[----:B------:R-:W1:Y:S04]  /*06c0*/  LDC.64 R10, c[0x0][0x388] ;  /* 0x0000e200ff0a7b82 */ /* 0x000e680000000a00 */
[CC--:B------:R-:W-:Y:S02]  /*06d0*/  @P2 IADD3 R21, P3, PT, R16.reuse, R17.reuse, RZ ;  /* 0x0000001110152210 */ /* 0x0c0fe40007f7e0ff */
[----:B------:R-:W-:Y:S02]  /*06e0*/  @P2 IADD3 R25, PT, PT, R16, R17, RZ ;  /* 0x0000001110192210 */ /* 0x000fe40007ffe0ff */
[----:B------:R-:W2:Y:S01]  /*06f0*/  @P2 LDC R23, c[0x0][0x3a0] ;  /* 0x0000e800ff172b82 */ /* 0x000ea20000000800 */
[----:B------:R-:W-:-:S07]  /*0700*/  @P2 IADD3.X R22, PT, PT, RZ, RZ, RZ, P3, !PT ;  /* 0x000000ffff162210 */ /* 0x000fce0001ffe4ff */
[----:B------:R-:W3:Y:S01]  /*0710*/  @P2 LDC.64 R2, c[0x0][0x380] ;  /* 0x0000e000ff022b82 */ /* 0x000ee20000000a00 */
[----:B0-----:R-:W-:-:S06]  /*0720*/  @P2 IMAD.WIDE.U32 R8, R25, 0x4, R8 ;  /* 0x0000000419082825 */ /* 0x001fcc00078e0008 */
[----:B------:R-:W4:Y:S01]  /*0730*/  @P2 LDG.E R9, desc[UR6][R8.64] ;  /* 0x0000000608092981 */ /* 0x000f22000c1e1900 */
[----:B------:R-:W0:Y:S08]  /*0740*/  @P1 LDC R20, c[0x0][0x3a0] ;  /* 0x0000e800ff141b82 */ /* 0x000e300000000800 */
[----:B------:R-:W5:Y:S01]  /*0750*/  LDC.64 R4, c[0x0][0x380] ;  /* 0x0000e000ff047b82 */ /* 0x000f620000000a00 */
[C---:B--2---:R-:W-:Y:S01]  /*0760*/  @P2 IMAD R27, R17.reuse, R23, R0 ;  /* 0x00000017111b2224 */ /* 0x044fe200078e0200 */
[----:B------:R-:W-:-:S03]  /*0770*/  @P2 IADD3 R17, PT, PT, R17, 0x2, RZ ;  /* 0x0000000211112810 */ /* 0x000fc60007ffe0ff */
[----:B-1----:R-:W-:-:S03]  /*0780*/  @P2 IMAD.WIDE R10, R27, 0x4, R10 ;  /* 0x000000041b0a2825 */ /* 0x002fc600078e020a */
[----:B------:R-:W1:Y:S01]  /*0790*/  LDC.64 R6, c[0x0][0x388] ;  /* 0x0000e200ff067b82 */ /* 0x000e620000000a00 */
[----:B---3--:R-:W-:-:S04]  /*07a0*/  @P2 LEA R2, P3, R21, R2, 0x2 ;  /* 0x0000000215022211 */ /* 0x008fc800078610ff */
[----:B------:R-:W-:Y:S01]  /*07b0*/  @P2 LEA.HI.X R3, R21, R3, R22, 0x2, P3 ;  /* 0x0000000315032211 */ /* 0x000fe200018f1416 */
[----:B------:R-:W-:Y:S01]  /*07c0*/  @P2 IMAD.WIDE R22, R23, 0x4, R10 ;  /* 0x0000000417162825 */ /* 0x000fe200078e020a */
[----:B------:R-:W-:Y:S02]  /*07d0*/  @P1 IADD3 R21, PT, PT, R16, R17, RZ ;  /* 0x0000001110151210 */ /* 0x000fe40007ffe0ff */
[----:B------:R-:W4:Y:S01]  /*07e0*/  @P2 LDG.E R16, desc[UR6][R10.64] ;  /* 0x000000060a102981 */ /* 0x000f22000c1e1900 */
[----:B0-----:R-:W-:-:S03]  /*07f0*/  @P1 IMAD R17, R17, R20, R0 ;  /* 0x0000001411111224 */ /* 0x001fc600078e0200 */
[----:B------:R-:W2:Y:S01]  /*0800*/  @P2 LDG.E R2, desc[UR6][R2.64+0x4] ;  /* 0x0000040602022981 */ /* 0x000ea2000c1e1900 */
[----:B-----5:R-:W-:-:S03]  /*0810*/  @P1 IMAD.WIDE.U32 R4, R21, 0x4, R4 ;  /* 0x0000000415041825 */ /* 0x020fc600078e0004 */
[----:B------:R-:W2:Y:S04]  /*0820*/  @P2 LDG.E R22, desc[UR6][R22.64] ;  /* 0x0000000616162981 */ /* 0x000ea8000c1e1900 */
[----:B------:R-:W3:Y:S01]  /*0830*/  @P1 LDG.E R5, desc[UR6][R4.64] ;  /* 0x0000000604051981 */ /* 0x000ee2000c1e1900 */
[----:B-1----:R-:W-:-:S06]  /*0840*/  @P1 IMAD.WIDE R6, R17, 0x4, R6 ;  /* 0x0000000411061825 */ /* 0x002fcc00078e0206 */
[----:B------:R-:W3:Y:S01]  /*0850*/  @P1 LDG.E R6, desc[UR6][R6.64] ;  /* 0x0000000606061981 */ /* 0x000ee2000c1e1900 */
[----:B----4-:R-:W-:-:S04]  /*0860*/  @P2 IMAD R9, R9, R16, R18 ;  /* 0x0000001009092224 */ /* 0x010fc800078e0212 */
[----:B--2---:R-:W-:-:S04]  /*0870*/  @P2 IMAD R18, R2, R22, R9 ;  /* 0x0000001602122224 */ /* 0x004fc800078e0209 */
[----:B---3--:R-:W-:-:S07]  /*0880*/  @P1 IMAD R18, R5, R6, R18 ;  /* 0x0000000605121224 */ /* 0x008fce00078e0212 */
.L_x_3:
[----:B------:R-:W0:Y:S01]  /*0890*/  LDCU UR4, c[0x0][0x3a0] ;  /* 0x00007400ff0477ac */ /* 0x000e220008000800 */
[----:B------:R-:W1:Y:S01]  /*08a0*/  LDC.64 R2, c[0x0][0x390] ;  /* 0x0000e400ff027b82 */ /* 0x000e620000000a00 */
[C---:B0-----:R-:W-:Y:S01]  /*08b0*/  IMAD R5, R15.reuse, UR4, R0 ;  /* 0x000000040f057c24 */ /* 0x041fe2000f8e0200 */
[----:B------:R-:W0:Y:S01]  /*08c0*/  LDCU UR4, c[0x0][0x398] ;  /* 0x00007300ff0477ac */ /* 0x000e220008000800 */
[----:B------:R-:W-:Y:S02]  /*08d0*/  IADD3 R15, PT, PT, R15, 0x1, RZ ;  /* 0x000000010f0f7810 */ /* 0x000fe40007ffe0ff */
[----:B-1----:R-:W-:-:S05]  /*08e0*/  IMAD.WIDE R2, R5, 0x4, R2 ;  /* 0x0000000405027825 */ /* 0x002fca00078e0202 */
[----:B------:R1:W-:Y:S01]  /*08f0*/  STG.E desc[UR6][R2.64], R18 ;  /* 0x0000001202007986 */ /* 0x0003e2000c101906 */
[----:B0-----:R-:W-:-:S13]  /*0900*/  ISETP.NE.AND P1, PT, R15, UR4, PT ;  /* 0x000000040f007c0c */ /* 0x001fda000bf25270 */
[----:B-1----:R-:W-:Y:S05]  /*0910*/  @!P1 EXIT ;  /* 0x000000000000994d */ /* 0x002fea0003800000 */
[----:B------:R-:W-:Y:S05]  /*0920*/  BRA `(.L_x_5) ;  /* 0xfffffff400f47947 */ /* 0x000fea000383ffff */
.L_x_0:
[C---:B------:R-:W-:Y:S01]  /*0930*/  ISETP.GE.U32.AND P0, PT, R2.reuse, 0x8, PT ;  /* 0x000000080200780c */ /* 0x040fe20003f06070 */
[----:B------:R-:W-:Y:S01]  /*0940*/  HFMA2 R3, -RZ, RZ, 0, 0 ;  /* 0x00000000ff037431 */ /* 0x000fe200000001ff */
[----:B------:R-:W-:-:S04]  /*0950*/  LOP3.LUT R22, R2, 0x7, RZ, 0xc0, !PT ;  /* 0x0000000702167812 */ /* 0x000fc800078ec0ff */
[----:B------:R-:W-:-:S07]  /*0960*/  ISETP.NE.AND P1, PT, R22, RZ, PT ;  /* 0x000000ff1600720c */ /* 0x000fce0003f25270 */
[----:B------:R-:W-:Y:S06]  /*0970*/  @!P0 BRA `(.L_x_6) ;  /* 0x0000000000608947 */ /* 0x000fec0003800000 */
[----:B------:R-:W0:Y:S01]  /*0980*/  LDC R23, c[0x0][0x3a0] ;  /* 0x0000e800ff177b82 */ /* 0x000e220000000800 */
[----:B------:R-:W-:Y:S01]  /*0990*/  LOP3.LUT R3, R2, 0x7ffffff8, RZ, 0xc0, !PT ;  /* 0x7ffffff802037812 */ /* 0x000fe200078ec0ff */
[----:B------:R-:W-:-:S06]  /*09a0*/  UMOV UR4, URZ ;  /* 0x000000ff00047c82 */ /* 0x000fcc0008000000 */
[----:B------:R-:W1:Y:S02]  /*09b0*/  LDC.64 R4, c[0x0][0x390] ;  /* 0x0000e400ff047b82 */ /* 0x000e640000000a00 */
.L_x_7:
[----:B0-2---:R-:W-:Y:S01]  /*09c0*/  IMAD R7, R23, UR4, R0 ;  /* 0x0000000417077c24 */ /* 0x005fe2000f8e0200 */
[----:B------:R-:W-:-:S03]  /*09d0*/  UIADD3 UR4, UPT, UPT, UR4, 0x8, URZ ;  /* 0x0000000804047890 */ /* 0x000fc6000fffe0ff */
[----:B-1----:R-:W-:-:S03]  /*09e0*/  IMAD.WIDE R6, R7, 0x4, R4 ;  /* 0x0000000407067825 */ /* 0x002fc600078e0204 */
[----:B------:R-:W-:Y:S02]  /*09f0*/  ISETP.NE.AND P0, PT, R3, UR4, PT ;  /* 0x0000000403007c0c */ /* 0x000fe4000bf05270 */
[----:B------:R2:W-:Y:S01]  /*0a00*/  STG.E desc[UR6][R6.64], RZ ;  /* 0x000000ff06007986 */ /* 0x0005e2000c101906 */
[----:B------:R-:W-:-:S05]  /*0a10*/  IMAD.WIDE R8, R23, 0x4, R6 ;  /* 0x0000000417087825 */ /* 0x000fca00078e0206 */
        /* <DEDUP_REMOVED lines=13> */
[----:B------:R-:W-:Y:S05]  /*0af0*/  @P0 BRA `(.L_x_7) ;  /* 0xfffffffc00b00947 */ /* 0x000fea000383ffff */
.L_x_6:
[----:B------:R-:W-:Y:S05]  /*0b00*/  @!P1 EXIT ;  /* 0x000000000000994d */ /* 0x000fea0003800000 */
[----:B------:R-:W-:Y:S02]  /*0b10*/  ISETP.GE.U32.AND P0, PT, R22, 0x4, PT ;  /* 0x000000041600780c */ /* 0x000fe40003f06070 */
[----:B--2---:R-:W-:-:S04]  /*0b20*/  LOP3.LUT R12, R2, 0x3, RZ, 0xc0, !PT ;  /* 0x00000003020c7812 */ /* 0x004fc800078ec0ff */
[----:B------:R-:W-:-:S07]  /*0b30*/  ISETP.NE.AND P1, PT, R12, RZ, PT ;  /* 0x000000ff0c00720c */ /* 0x000fce0003f25270 */
[----:B------:R-:W-:Y:S06]  /*0b40*/  @!P0 BRA `(.L_x_8) ;  /* 0x0000000000308947 */ /* 0x000fec0003800000 */
[----:B------:R-:W0:Y:S08]  /*0b50*/  LDC R11, c[0x0][0x3a0] ;  /* 0x0000e800ff0b7b82 */ /* 0x000e300000000800 */
[----:B------:R-:W1:Y:S01]  /*0b60*/  LDC.64 R4, c[0x0][0x390] ;  /* 0x0000e400ff047b82 */ /* 0x000e620000000a00 */
[C---:B0-----:R-:W-:Y:S01]  /*0b70*/  IMAD R7, R3.reuse, R11, R0 ;  /* 0x0000000b03077224 */ /* 0x041fe200078e0200 */
[----:B------:R-:W-:-:S03]  /*0b80*/  IADD3 R3, PT, PT, R3, 0x4, RZ ;  /* 0x0000000403037810 */ /* 0x000fc60007ffe0ff */
[----:B-1----:R-:W-:-:S05]  /*0b90*/  IMAD.WIDE R4, R7, 0x4, R4 ;  /* 0x0000000407047825 */ /* 0x002fca00078e0204 */
[----:B------:R0:W-:Y:S01]  /*0ba0*/  STG.E desc[UR6][R4.64], RZ ;  /* 0x000000ff04007986 */ /* 0x0001e2000c101906 */
[----:B------:R-:W-:-:S05]  /*0bb0*/  IMAD.WIDE R6, R11, 0x4, R4 ;  /* 0x000000040b067825 */ /* 0x000fca00078e0204 */
[----:B------:R0:W-:Y:S01]  /*0bc0*/  STG.E desc[UR6][R6.64], RZ ;  /* 0x000000ff06007986 */ /* 0x0001e2000c101906 */
[----:B------:R-:W-:-:S05]  /*0bd0*/  IMAD.WIDE R8, R11, 0x4, R6 ;  /* 0x000000040b087825 */ /* 0x000fca00078e0206 */
[----:B------:R0:W-:Y:S01]  /*0be0*/  STG.E desc[UR6][R8.64], RZ ;  /* 0x000000ff08007986 */ /* 0x0001e2000c101906 */
[----:B------:R-:W-:-:S05]  /*0bf0*/  IMAD.WIDE R10, R11, 0x4, R8 ;  /* 0x000000040b0a7825 */ /* 0x000fca00078e0208 */
[----:B------:R0:W-:Y:S02]  /*0c00*/  STG.E desc[UR6][R10.64], RZ ;  /* 0x000000ff0a007986 */ /* 0x0001e4000c101906 */
.L_x_8:
[----:B------:R-:W-:Y:S05]  /*0c10*/  @!P1 EXIT ;  /* 0x000000000000994d */ /* 0x000fea0003800000 */
[----:B------:R-:W-:Y:S02]  /*0c20*/  ISETP.NE.AND P0, PT, R12, 0x1, PT ;  /* 0x000000010c00780c */ /* 0x000fe40003f05270 */
[----:B------:R-:W-:-:S04]  /*0c30*/  LOP3.LUT R2, R2, 0x1, RZ, 0xc0, !PT ;  /* 0x0000000102027812 */ /* 0x000fc800078ec0ff */
[----:B------:R-:W-:-:S07]  /*0c40*/  ISETP.NE.U32.AND P1, PT, R2, 0x1, PT ;  /* 0x000000010200780c */ /* 0x000fce0003f25070 */
[----:B------:R-:W-:Y:S06]  /*0c50*/  @!P0 BRA `(.L_x_9) ;  /* 0x0000000000208947 */ /* 0x000fec0003800000 */
[----:B0-----:R-:W0:Y:S08]  /*0c60*/  LDC R7, c[0x0][0x3a0] ;  /* 0x0000e800ff077b82 */ /* 0x001e300000000800 */
[----:B------:R-:W1:Y:S01]  /*0c70*/  LDC.64 R4, c[0x0][0x390] ;  /* 0x0000e400ff047b82 */ /* 0x000e620000000a00 */
[C---:B0-----:R-:W-:Y:S01]  /*0c80*/  IMAD R9, R3.reuse, R7, R0 ;  /* 0x0000000703097224 */ /* 0x041fe200078e0200 */
[----:B------:R-:W-:-:S03]  /*0c90*/  IADD3 R3, PT, PT, R3, 0x2, RZ ;  /* 0x0000000203037810 */ /* 0x000fc60007ffe0ff */
[----:B-1----:R-:W-:-:S05]  /*0ca0*/  IMAD.WIDE R4, R9, 0x4, R4 ;  /* 0x0000000409047825 */ /* 0x002fca00078e0204 */
[----:B------:R1:W-:Y:S01]  /*0cb0*/  STG.E desc[UR6][R4.64], RZ ;  /* 0x000000ff04007986 */ /* 0x0003e2000c101906 */
[----:B------:R-:W-:-:S05]  /*0cc0*/  IMAD.WIDE R6, R7, 0x4, R4 ;  /* 0x0000000407067825 */ /* 0x000fca00078e0204 */
[----:B------:R1:W-:Y:S02]  /*0cd0*/  STG.E desc[UR6][R6.64], RZ ;  /* 0x000000ff06007986 */ /* 0x0003e4000c101906 */
.L_x_9:
[----:B------:R-:W-:Y:S05]  /*0ce0*/  @P1 EXIT ;  /* 0x000000000000194d */ /* 0x000fea0003800000 */
[----:B01----:R-:W0:Y:S01]  /*0cf0*/  LDC.64 R4, c[0x0][0x390] ;  /* 0x0000e400ff047b82 */ /* 0x003e220000000a00 */
[----:B------:R-:W1:Y:S02]  /*0d00*/  LDCU UR4, c[0x0][0x3a0] ;  /* 0x00007400ff0477ac */ /* 0x000e640008000800 */
[----:B-1----:R-:W-:-:S04]  /*0d10*/  IMAD R3, R3, UR4, R0 ;  /* 0x0000000403037c24 */ /* 0x002fc8000f8e0200 */
[----:B0-----:R-:W-:-:S05]  /*0d20*/  IMAD.WIDE R2, R3, 0x4, R4 ;  /* 0x0000000403027825 */ /* 0x001fca00078e0204 */
[----:B------:R-:W-:Y:S01]  /*0d30*/  STG.E desc[UR6][R2.64], RZ ;  /* 0x000000ff02007986 */ /* 0x000fe2000c101906 */
[----:B------:R-:W-:Y:S05]  /*0d40*/  EXIT ;  /* 0x000000000000794d */ /* 0x000fea0003800000 */
.L_x_10:
[----:B------:R-:W-:-:S00]  /*0d50*/  BRA `(.L_x_10) ;  /* 0xfffffffc00fc7947 */ /* 0x000fc0000383ffff */
[----:B------:R-:W-:-:S00]  /*0d60*/  NOP ;  /* 0x0000000000007918 */ /* 0x000fc00000000000 */
        /* <DEDUP_REMOVED lines=9> */
.L_x_11:


//--------------------- .nv.shared.reserved.0     --------------------------
	.section	.nv.shared.reserved.0,"aw",@nobits
	.weak		__nv_reservedSMEM_offset_0_alias
	.size		__nv_reservedSMEM_offset_0_alias, 0, 64
	.other		__nv_reservedSMEM_offset_0_alias,@"STO_CUDA_RESERVED_SHARED STV_DEFAULT"
__nv_reservedSMEM_offset_0_alias:
	.zero		0
	.zero		64


//--------------------- .nv.constant0._Z11matmul_colsPiS_S_iii --------------------------
	.section	.nv.constant0._Z11matmul_colsPiS_S_iii,"a",@progbits
	.sectionflags	@""
	.align	4
.nv.constant0._Z11matmul_colsPiS_S_iii:
	.zero		932


//--------------------- SYMBOLS --------------------------

	.type		.nv.reservedSmem.offset0,@object
	.size		.nv.reservedSmem.offset0,0x4
